//
// Generated by NVIDIA NVVM Compiler
//
// Compiler Build ID: CL-36424714
// Cuda compilation tools, release 13.0, V13.0.88
// Based on NVVM 20.0.0
//

.version 9.0
.target sm_100
.address_size 64

	// .globl	_Z23_transposeKernel_nativePfS_ii
// _ZZ19_transposeKernel_v1ILi32EEvPfS0_iiE5cache has been demoted

.visible .entry _Z23_transposeKernel_nativePfS_ii(
	.param .u64 .ptr .align 1 _Z23_transposeKernel_nativePfS_ii_param_0,
	.param .u64 .ptr .align 1 _Z23_transposeKernel_nativePfS_ii_param_1,
	.param .u32 _Z23_transposeKernel_nativePfS_ii_param_2,
	.param .u32 _Z23_transposeKernel_nativePfS_ii_param_3
)
{
	.reg .pred 	%p<4>;
	.reg .b32 	%r<13>;
	.reg .b32 	%f<2>;
	.reg .b64 	%rd<9>;

	ld.param.u64 	%rd1, [_Z23_transposeKernel_nativePfS_ii_param_0];
	ld.param.u64 	%rd2, [_Z23_transposeKernel_nativePfS_ii_param_1];
	ld.param.u32 	%r3, [_Z23_transposeKernel_nativePfS_ii_param_2];
	ld.param.u32 	%r4, [_Z23_transposeKernel_nativePfS_ii_param_3];
	mov.u32 	%r5, %ctaid.y;
	mov.u32 	%r6, %ntid.y;
	mov.u32 	%r7, %tid.y;
	mad.lo.s32 	%r1, %r5, %r6, %r7;
	mov.u32 	%r8, %ctaid.x;
	mov.u32 	%r9, %ntid.x;
	mov.u32 	%r10, %tid.x;
	mad.lo.s32 	%r2, %r8, %r9, %r10;
	setp.ge.s32 	%p1, %r1, %r3;
	setp.ge.s32 	%p2, %r2, %r4;
	or.pred  	%p3, %p1, %p2;
	@%p3 bra 	$L__BB0_2;
	cvta.to.global.u64 	%rd3, %rd1;
	cvta.to.global.u64 	%rd4, %rd2;
	mad.lo.s32 	%r11, %r3, %r2, %r1;
	mul.wide.s32 	%rd5, %r11, 4;
	add.s64 	%rd6, %rd3, %rd5;
	ld.global.nc.f32 	%f1, [%rd6];
	mad.lo.s32 	%r12, %r4, %r1, %r2;
	mul.wide.s32 	%rd7, %r12, 4;
	add.s64 	%rd8, %rd4, %rd7;
	st.global.f32 	[%rd8], %f1;
$L__BB0_2:
	ret;

}
	// .globl	_Z19_transposeKernel_v1ILi32EEvPfS0_ii
.visible .entry _Z19_transposeKernel_v1ILi32EEvPfS0_ii(
	.param .u64 .ptr .align 1 _Z19_transposeKernel_v1ILi32EEvPfS0_ii_param_0,
	.param .u64 .ptr .align 1 _Z19_transposeKernel_v1ILi32EEvPfS0_ii_param_1,
	.param .u32 _Z19_transposeKernel_v1ILi32EEvPfS0_ii_param_2,
	.param .u32 _Z19_transposeKernel_v1ILi32EEvPfS0_ii_param_3
)
{
	.reg .pred 	%p<7>;
	.reg .b32 	%r<28>;
	.reg .b32 	%f<3>;
	.reg .b64 	%rd<9>;
	// demoted variable
	.shared .align 4 .b8 _ZZ19_transposeKernel_v1ILi32EEvPfS0_iiE5cache[4096];
	ld.param.u64 	%rd1, [_Z19_transposeKernel_v1ILi32EEvPfS0_ii_param_0];
	ld.param.u64 	%rd2, [_Z19_transposeKernel_v1ILi32EEvPfS0_ii_param_1];
	ld.param.u32 	%r9, [_Z19_transposeKernel_v1ILi32EEvPfS0_ii_param_2];
	ld.param.u32 	%r10, [_Z19_transposeKernel_v1ILi32EEvPfS0_ii_param_3];
	mov.u32 	%r11, %ctaid.y;
	mov.u32 	%r12, %ntid.y;
	mul.lo.s32 	%r1, %r11, %r12;
	mov.u32 	%r2, %tid.y;
	add.s32 	%r3, %r1, %r2;
	mov.u32 	%r13, %ctaid.x;
	mov.u32 	%r14, %ntid.x;
	mul.lo.s32 	%r4, %r13, %r14;
	mov.u32 	%r5, %tid.x;
	add.s32 	%r6, %r4, %r5;
	setp.ge.s32 	%p1, %r3, %r9;
	setp.ge.s32 	%p2, %r6, %r10;
	or.pred  	%p3, %p1, %p2;
	@%p3 bra 	$L__BB1_2;
	cvta.to.global.u64 	%rd3, %rd1;
	mad.lo.s32 	%r15, %r10, %r3, %r6;
	mul.wide.s32 	%rd4, %r15, 4;
	add.s64 	%rd5, %rd3, %rd4;
	ld.global.nc.f32 	%f1, [%rd5];
	shl.b32 	%r16, %r5, 7;
	mov.u32 	%r17, _ZZ19_transposeKernel_v1ILi32EEvPfS0_iiE5cache;
	add.s32 	%r18, %r17, %r16;
	shl.b32 	%r19, %r2, 2;
	add.s32 	%r20, %r18, %r19;
	st.shared.f32 	[%r20], %f1;
$L__BB1_2:
	bar.sync 	0;
	add.s32 	%r7, %r4, %r2;
	add.s32 	%r8, %r1, %r5;
	setp.ge.s32 	%p4, %r7, %r10;
	setp.ge.s32 	%p5, %r8, %r9;
	or.pred  	%p6, %p4, %p5;
	@%p6 bra 	$L__BB1_4;
	shl.b32 	%r22, %r2, 7;
	mov.u32 	%r23, _ZZ19_transposeKernel_v1ILi32EEvPfS0_iiE5cache;
	add.s32 	%r24, %r23, %r22;
	shl.b32 	%r25, %r5, 2;
	add.s32 	%r26, %r24, %r25;
	ld.shared.f32 	%f2, [%r26];
	mad.lo.s32 	%r27, %r9, %r7, %r8;
	cvta.to.global.u64 	%rd6, %rd2;
	mul.wide.s32 	%rd7, %r27, 4;
	add.s64 	%rd8, %rd6, %rd7;
	st.global.f32 	[%rd8], %f2;
$L__BB1_4:
	ret;

}


// ===== COMPILED SASS (sm_100) =====

	.target	sm_100

	.elftype	@"ET_EXEC"


//--------------------- .note.nv.tkinfo           --------------------------
	.section	.note.nv.tkinfo,"",@"SHT_NOTE"
	.sectionflags	@"SHF_NOTE_NV_TKINFO"
	.tkinfo
        /*0018*/ 	.word	0x00000002
        /*0030*/ 	.string	""
        /*0030*/ 	.string	"ptxas"
        /*0030*/ 	.string	"Cuda compilation tools, release 13.0, V13.0.88"
        /*0030*/ 	.string	"Build cuda_13.0.r13.0/compiler.36424714_0"
        /*0030*/ 	.string	"-arch sm_100 -m 64 "



//--------------------- .note.nv.cuinfo           --------------------------
	.section	.note.nv.cuinfo,"",@"SHT_NOTE"
	.sectionflags	@"SHF_NOTE_NV_CUINFO"
        /*0018*/ 	.short	0x0002
        /*001a*/ 	.short	0x0064
        /*001c*/ 	.short	0x0082
	.zero		2


//--------------------- .nv.info                  --------------------------
	.section	.nv.info,"",@"SHT_CUDA_INFO"
	.align	4


	//----- nvinfo : EIATTR_REGCOUNT
	.align		4
        /*0000*/ 	.byte	0x04, 0x2f
        /*0002*/ 	.short	(.L_1 - .L_0)
	.align		4
.L_0:
        /*0004*/ 	.word	index@(_Z23_transposeKernel_nativePfS_ii)
        /*0008*/ 	.word	0x0000000a


	//----- nvinfo : EIATTR_FRAME_SIZE
	.align		4
.L_1:
        /*000c*/ 	.byte	0x04, 0x11
        /*000e*/ 	.short	(.L_3 - .L_2)
	.align		4
.L_2:
        /*0010*/ 	.word	index@(_Z23_transposeKernel_nativePfS_ii)
        /*0014*/ 	.word	0x00000000


	//----- nvinfo : EIATTR_REGCOUNT
	.align		4
.L_3:
        /*0018*/ 	.byte	0x04, 0x2f
        /*001a*/ 	.short	(.L_5 - .L_4)
	.align		4
.L_4:
        /*001c*/ 	.word	index@(_Z19_transposeKernel_v1ILi32EEvPfS0_ii)
        /*0020*/ 	.word	0x0000000e


	//----- nvinfo : EIATTR_FRAME_SIZE
	.align		4
.L_5:
        /*0024*/ 	.byte	0x04, 0x11
        /*0026*/ 	.short	(.L_7 - .L_6)
	.align		4
.L_6:
        /*0028*/ 	.word	index@(_Z19_transposeKernel_v1ILi32EEvPfS0_ii)
        /*002c*/ 	.word	0x00000000


	//----- nvinfo : EIATTR_MIN_STACK_SIZE
	.align		4
.L_7:
        /*0030*/ 	.byte	0x04, 0x12
        /*0032*/ 	.short	(.L_9 - .L_8)
	.align		4
.L_8:
        /*0034*/ 	.word	index@(_Z19_transposeKernel_v1ILi32EEvPfS0_ii)
        /*0038*/ 	.word	0x00000000


	//----- nvinfo : EIATTR_MIN_STACK_SIZE
	.align		4
.L_9:
        /*003c*/ 	.byte	0x04, 0x12
        /*003e*/ 	.short	(.L_11 - .L_10)
	.align		4
.L_10:
        /*0040*/ 	.word	index@(_Z23_transposeKernel_nativePfS_ii)
        /*0044*/ 	.word	0x00000000
.L_11:


//--------------------- .nv.compat                --------------------------
	.section	.nv.compat,"",@"SHT_CUDA_COMPAT_INFO"
	.align	4
        /*0000*/ 	.byte	0x02, 0x09, 0x00, 0x00, 0x02, 0x02, 0x01, 0x00, 0x02, 0x05, 0x05, 0x00, 0x03, 0x07, 0x01, 0x01
        /*0010*/ 	.byte	0x02, 0x03, 0x00, 0x00, 0x02, 0x06, 0x01, 0x00, 0x04, 0x0b, 0x08, 0x00, 0x09, 0x00, 0x00, 0x00
        /*0020*/ 	.byte	0x00, 0x00, 0x00, 0x00


//--------------------- .nv.info._Z19_transposeKernel_v1ILi32EEvPfS0_ii --------------------------
	.section	.nv.info._Z19_transposeKernel_v1ILi32EEvPfS0_ii,"",@"SHT_CUDA_INFO"
	.sectionflags	@""
	.align	4


	//----- nvinfo : EIATTR_CUDA_API_VERSION
	.align		4
        /*0000*/ 	.byte	0x04, 0x37
        /*0002*/ 	.short	(.L_13 - .L_12)
.L_12:
        /*0004*/ 	.word	0x00000082


	//----- nvinfo : EIATTR_KPARAM_INFO
	.align		4
.L_13:
        /*0008*/ 	.byte	0x04, 0x17
        /*000a*/ 	.short	(.L_15 - .L_14)
.L_14:
        /*000c*/ 	.word	0x00000000
        /*0010*/ 	.short	0x0003
        /*0012*/ 	.short	0x0014
        /*0014*/ 	.byte	0x00, 0xf0, 0x11, 0x00


	//----- nvinfo : EIATTR_KPARAM_INFO
	.align		4
.L_15:
        /*0018*/ 	.byte	0x04, 0x17
        /*001a*/ 	.short	(.L_17 - .L_16)
.L_16:
        /*001c*/ 	.word	0x00000000
        /*0020*/ 	.short	0x0002
        /*0022*/ 	.short	0x0010
        /*0024*/ 	.byte	0x00, 0xf0, 0x11, 0x00


	//----- nvinfo : EIATTR_KPARAM_INFO
	.align		4
.L_17:
        /*0028*/ 	.byte	0x04, 0x17
        /*002a*/ 	.short	(.L_19 - .L_18)
.L_18:
        /*002c*/ 	.word	0x00000000
        /*0030*/ 	.short	0x0001
        /*0032*/ 	.short	0x0008
        /*0034*/ 	.byte	0x00, 0xf5, 0x21, 0x00


	//----- nvinfo : EIATTR_KPARAM_INFO
	.align		4
.L_19:
        /*0038*/ 	.byte	0x04, 0x17
        /*003a*/ 	.short	(.L_21 - .L_20)
.L_20:
        /*003c*/ 	.word	0x00000000
        /*0040*/ 	.short	0x0000
        /*0042*/ 	.short	0x0000
        /*0044*/ 	.byte	0x00, 0xf5, 0x21, 0x00


	//----- nvinfo : EIATTR_SPARSE_MMA_MASK
	.align		4
.L_21:
        /*0048*/ 	.byte	0x03, 0x50
        /*004a*/ 	.short	0x0000


	//----- nvinfo : EIATTR_MAXREG_COUNT
	.align		4
        /*004c*/ 	.byte	0x03, 0x1b
        /*004e*/ 	.short	0x00ff


	//----- nvinfo : EIATTR_NUM_BARRIERS
	.align		4
        /*0050*/ 	.byte	0x02, 0x4c
        /*0052*/ 	.byte	0x01
	.zero		1


	//----- nvinfo : EIATTR_MERCURY_ISA_VERSION
	.align		4
        /*0054*/ 	.byte	0x03, 0x5f
        /*0056*/ 	.short	0x0101


	//----- nvinfo : EIATTR_VRC_CTA_INIT_COUNT
	.align		4
        /*0058*/ 	.byte	0x02, 0x4a
	.zero		1
	.zero		1


	//----- nvinfo : EIATTR_EXIT_INSTR_OFFSETS
	.align		4
        /*005c*/ 	.byte	0x04, 0x1c
        /*005e*/ 	.short	(.L_23 - .L_22)


	//   ....[0]....
.L_22:
        /*0060*/ 	.word	0x000001e0


	//   ....[1]....
        /*0064*/ 	.word	0x00000290


	//----- nvinfo : EIATTR_CBANK_PARAM_SIZE
	.align		4
.L_23:
        /*0068*/ 	.byte	0x03, 0x19
        /*006a*/ 	.short	0x0018


	//----- nvinfo : EIATTR_PARAM_CBANK
	.align		4
        /*006c*/ 	.byte	0x04, 0x0a
        /*006e*/ 	.short	(.L_25 - .L_24)
	.align		4
.L_24:
        /*0070*/ 	.word	index@(.nv.constant0._Z19_transposeKernel_v1ILi32EEvPfS0_ii)
        /*0074*/ 	.short	0x0380
        /*0076*/ 	.short	0x0018


	//----- nvinfo : EIATTR_SW_WAR
	.align		4
.L_25:
        /*0078*/ 	.byte	0x04, 0x36
        /*007a*/ 	.short	(.L_27 - .L_26)
.L_26:
        /*007c*/ 	.word	0x00000008
.L_27:


//--------------------- .nv.info._Z23_transposeKernel_nativePfS_ii --------------------------
	.section	.nv.info._Z23_transposeKernel_nativePfS_ii,"",@"SHT_CUDA_INFO"
	.sectionflags	@""
	.align	4


	//----- nvinfo : EIATTR_CUDA_API_VERSION
	.align		4
        /*0000*/ 	.byte	0x04, 0x37
        /*0002*/ 	.short	(.L_29 - .L_28)
.L_28:
        /*0004*/ 	.word	0x00000082


	//----- nvinfo : EIATTR_KPARAM_INFO
	.align		4
.L_29:
        /*0008*/ 	.byte	0x04, 0x17
        /*000a*/ 	.short	(.L_31 - .L_30)
.L_30:
        /*000c*/ 	.word	0x00000000
        /*0010*/ 	.short	0x0003
        /*0012*/ 	.short	0x0014
        /*0014*/ 	.byte	0x00, 0xf0, 0x11, 0x00


	//----- nvinfo : EIATTR_KPARAM_INFO
	.align		4
.L_31:
        /*0018*/ 	.byte	0x04, 0x17
        /*001a*/ 	.short	(.L_33 - .L_32)
.L_32:
        /*001c*/ 	.word	0x00000000
        /*0020*/ 	.short	0x0002
        /*0022*/ 	.short	0x0010
        /*0024*/ 	.byte	0x00, 0xf0, 0x11, 0x00


	//----- nvinfo : EIATTR_KPARAM_INFO
	.align		4
.L_33:
        /*0028*/ 	.byte	0x04, 0x17
        /*002a*/ 	.short	(.L_35 - .L_34)
.L_34:
        /*002c*/ 	.word	0x00000000
        /*0030*/ 	.short	0x0001
        /*0032*/ 	.short	0x0008
        /*0034*/ 	.byte	0x00, 0xf5, 0x21, 0x00


	//----- nvinfo : EIATTR_KPARAM_INFO
	.align		4
.L_35:
        /*0038*/ 	.byte	0x04, 0x17
        /*003a*/ 	.short	(.L_37 - .L_36)
.L_36:
        /*003c*/ 	.word	0x00000000
        /*0040*/ 	.short	0x0000
        /*0042*/ 	.short	0x0000
        /*0044*/ 	.byte	0x00, 0xf5, 0x21, 0x00


	//----- nvinfo : EIATTR_SPARSE_MMA_MASK
	.align		4
.L_37:
        /*0048*/ 	.byte	0x03, 0x50
        /*004a*/ 	.short	0x0000


	//----- nvinfo : EIATTR_MAXREG_COUNT
	.align		4
        /*004c*/ 	.byte	0x03, 0x1b
        /*004e*/ 	.short	0x00ff


	//----- nvinfo : EIATTR_MERCURY_ISA_VERSION
	.align		4
        /*0050*/ 	.byte	0x03, 0x5f
        /*0052*/ 	.short	0x0101


	//----- nvinfo : EIATTR_VRC_CTA_INIT_COUNT
	.align		4
        /*0054*/ 	.byte	0x02, 0x4a
	.zero		1
	.zero		1


	//----- nvinfo : EIATTR_EXIT_INSTR_OFFSETS
	.align		4
        /*0058*/ 	.byte	0x04, 0x1c
        /*005a*/ 	.short	(.L_39 - .L_38)


	//   ....[0]....
.L_38:
        /*005c*/ 	.word	0x000000c0


	//   ....[1]....
        /*0060*/ 	.word	0x00000160


	//----- nvinfo : EIATTR_CBANK_PARAM_SIZE
	.align		4
.L_39:
        /*0064*/ 	.byte	0x03, 0x19
        /*0066*/ 	.short	0x0018


	//----- nvinfo : EIATTR_PARAM_CBANK
	.align		4
        /*0068*/ 	.byte	0x04, 0x0a
        /*006a*/ 	.short	(.L_41 - .L_40)
	.align		4
.L_40:
        /*006c*/ 	.word	index@(.nv.constant0._Z23_transposeKernel_nativePfS_ii)
        /*0070*/ 	.short	0x0380
        /*0072*/ 	.short	0x0018


	//----- nvinfo : EIATTR_SW_WAR
	.align		4
.L_41:
        /*0074*/ 	.byte	0x04, 0x36
        /*0076*/ 	.short	(.L_43 - .L_42)
.L_42:
        /*0078*/ 	.word	0x00000008
.L_43:


//--------------------- .nv.callgraph             --------------------------
	.section	.nv.callgraph,"",@"SHT_CUDA_CALLGRAPH"
	.align	4
	.sectionentsize	8
	.align		4
        /*0000*/ 	.word	0x00000000
	.align		4
        /*0004*/ 	.word	0xffffffff
	.align		4
        /*0008*/ 	.word	0x00000000
	.align		4
        /*000c*/ 	.word	0xfffffffe
	.align		4
        /*0010*/ 	.word	0x00000000
	.align		4
        /*0014*/ 	.word	0xfffffffd
	.align		4
        /*0018*/ 	.word	0x00000000
	.align		4
        /*001c*/ 	.word	0xfffffffc


//--------------------- .text._Z19_transposeKernel_v1ILi32EEvPfS0_ii --------------------------
	.section	.text._Z19_transposeKernel_v1ILi32EEvPfS0_ii,"ax",@progbits
	.align	128
        .global         _Z19_transposeKernel_v1ILi32EEvPfS0_ii
        .type           _Z19_transposeKernel_v1ILi32EEvPfS0_ii,@function
        .size           _Z19_transposeKernel_v1ILi32EEvPfS0_ii,(.L_x_2 - _Z19_transposeKernel_v1ILi32EEvPfS0_ii)
        .other          _Z19_transposeKernel_v1ILi32EEvPfS0_ii,@"STO_CUDA_ENTRY STV_DEFAULT"
_Z19_transposeKernel_v1ILi32EEvPfS0_ii:
.text._Z19_transposeKernel_v1ILi32EEvPfS0_ii:
[----:B------:R-:W-:Y:S01]  /*0000*/  LDC R1, c[0x0][0x37c] ;  /* 0x0000df00ff017b82 */ /* 0x000fe20000000800 */
[----:B------:R-:W0:Y:S07]  /*0010*/  S2R R11, SR_TID.X ;  /* 0x00000000000b7919 */ /* 0x000e2e0000002100 */
[----:B------:R-:W1:Y:S01]  /*0020*/  S2UR UR5, SR_CTAID.X ;  /* 0x00000000000579c3 */ /* 0x000e620000002500 */
[----:B------:R-:W2:Y:S01]  /*0030*/  LDCU UR6, c[0x0][0x364] ;  /* 0x00006c80ff0677ac */ /* 0x000ea20008000800 */
[----:B------:R-:W3:Y:S01]  /*0040*/  S2R R9, SR_TID.Y ;  /* 0x0000000000097919 */ /* 0x000ee20000002200 */
[----:B------:R-:W1:Y:S05]  /*0050*/  LDCU UR7, c[0x0][0x360] ;  /* 0x00006c00ff0777ac */ /* 0x000e6a0008000800 */
[----:B------:R-:W2:Y:S01]  /*0060*/  S2UR UR4, SR_CTAID.Y ;  /* 0x00000000000479c3 */ /* 0x000ea20000002600 */
[----:B------:R-:W4:Y:S01]  /*0070*/  LDCU.64 UR8, c[0x0][0x390] ;  /* 0x00007200ff0877ac */ /* 0x000f220008000a00 */
[----:B-1----:R-:W-:-:S06]  /*0080*/  UIMAD UR5, UR5, UR7, URZ ;  /* 0x00000007050572a4 */ /* 0x002fcc000f8e02ff */
[----:B0-----:R-:W-:Y:S01]  /*0090*/  VIADD R5, R11, UR5 ;  /* 0x000000050b057c36 */ /* 0x001fe20008000000 */
[----:B--2---:R-:W-:Y:S01]  /*00a0*/  UIMAD UR4, UR4, UR6, URZ ;  /* 0x00000006040472a4 */ /* 0x004fe2000f8e02ff */
[----:B------:R-:W0:Y:S03]  /*00b0*/  LDCU.64 UR6, c[0x0][0x358] ;  /* 0x00006b00ff0677ac */ /* 0x000e260008000a00 */
[----:B----4-:R-:W-:Y:S02]  /*00c0*/  ISETP.GE.AND P0, PT, R5, UR9, PT ;  /* 0x0000000905007c0c */ /* 0x010fe4000bf06270 */
[----:B---3--:R-:W-:-:S05]  /*00d0*/  VIADD R0, R9, UR4 ;  /* 0x0000000409007c36 */ /* 0x008fca0008000000 */
[----:B------:R-:W-:-:S13]  /*00e0*/  ISETP.GE.OR P0, PT, R0, UR8, P0 ;  /* 0x0000000800007c0c */ /* 0x000fda0008706670 */
[----:B------:R-:W1:Y:S01]  /*00f0*/  @!P0 LDC.64 R2, c[0x0][0x380] ;  /* 0x0000e000ff028b82 */ /* 0x000e620000000a00 */
[----:B------:R-:W-:-:S04]  /*0100*/  @!P0 IMAD R5, R0, UR9, R5 ;  /* 0x0000000900058c24 */ /* 0x000fc8000f8e0205 */
[----:B-1----:R-:W-:-:S06]  /*0110*/  @!P0 IMAD.WIDE R2, R5, 0x4, R2 ;  /* 0x0000000405028825 */ /* 0x002fcc00078e0202 */
[----:B0-----:R-:W2:Y:S01]  /*0120*/  @!P0 LDG.E.CONSTANT R2, desc[UR6][R2.64] ;  /* 0x0000000602028981 */ /* 0x001ea2000c1e9900 */
[----:B------:R-:W-:Y:S01]  /*0130*/  @!P0 MOV R0, 0x400 ;  /* 0x0000040000008802 */ /* 0x000fe20000000f00 */
[----:B------:R-:W-:Y:S01]  /*0140*/  VIADD R4, R9, UR5 ;  /* 0x0000000509047c36 */ /* 0x000fe20008000000 */
[----:B------:R-:W-:Y:S01]  /*0150*/  IADD3 R7, PT, PT, R11, UR4, RZ ;  /* 0x000000040b077c10 */ /* 0x000fe2000fffe0ff */
[----:B------:R-:W0:Y:S03]  /*0160*/  @!P0 S2R R5, SR_CgaCtaId ;  /* 0x0000000000058919 */ /* 0x000e260000008800 */
[----:B------:R-:W-:-:S04]  /*0170*/  ISETP.GE.AND P1, PT, R7, UR8, PT ;  /* 0x0000000807007c0c */ /* 0x000fc8000bf26270 */
[----:B------:R-:W-:Y:S02]  /*0180*/  ISETP.GE.OR P1, PT, R4, UR9, P1 ;  /* 0x0000000904007c0c */ /* 0x000fe40008f26670 */
[----:B0-----:R-:W-:-:S04]  /*0190*/  @!P0 LEA R0, R5, R0, 0x18 ;  /* 0x0000000005008211 */ /* 0x001fc800078ec0ff */
[----:B------:R-:W-:-:S05]  /*01a0*/  @!P0 LEA R0, R11, R0, 0x7 ;  /* 0x000000000b008211 */ /* 0x000fca00078e38ff */
[----:B------:R-:W-:-:S05]  /*01b0*/  @!P0 IMAD R5, R9, 0x4, R0 ;  /* 0x0000000409058824 */ /* 0x000fca00078e0200 */
[----:B--2---:R0:W-:Y:S01]  /*01c0*/  @!P0 STS [R5], R2 ;  /* 0x0000000205008388 */ /* 0x0041e20000000800 */
[----:B------:R-:W-:Y:S06]  /*01d0*/  BAR.SYNC.DEFER_BLOCKING 0x0 ;  /* 0x0000000000007b1d */ /* 0x000fec0000010000 */
[----:B------:R-:W-:Y:S05]  /*01e0*/  @P1 EXIT ;  /* 0x000000000000194d */ /* 0x000fea0003800000 */
[----:B------:R-:W1:Y:S01]  /*01f0*/  S2UR UR5, SR_CgaCtaId ;  /* 0x00000000000579c3 */ /* 0x000e620000008800 */
[----:B------:R-:W-:Y:S01]  /*0200*/  UMOV UR4, 0x400 ;  /* 0x0000040000047882 */ /* 0x000fe20000000000 */
[----:B------:R-:W-:-:S06]  /*0210*/  IMAD R7, R4, UR8, R7 ;  /* 0x0000000804077c24 */ /* 0x000fcc000f8e0207 */
[----:B0-----:R-:W0:Y:S01]  /*0220*/  LDC.64 R2, c[0x0][0x388] ;  /* 0x0000e200ff027b82 */ /* 0x001e220000000a00 */
[----:B-1----:R-:W-:-:S06]  /*0230*/  ULEA UR4, UR5, UR4, 0x18 ;  /* 0x0000000405047291 */ /* 0x002fcc000f8ec0ff */
[----:B------:R-:W-:Y:S01]  /*0240*/  LEA R0, R9, UR4, 0x7 ;  /* 0x0000000409007c11 */ /* 0x000fe2000f8e38ff */
[----:B0-----:R-:W-:-:S03]  /*0250*/  IMAD.WIDE R2, R7, 0x4, R2 ;  /* 0x0000000407027825 */ /* 0x001fc600078e0202 */
[----:B------:R-:W-:-:S05]  /*0260*/  LEA R0, R11, R0, 0x2 ;  /* 0x000000000b007211 */ /* 0x000fca00078e10ff */
[----:B------:R-:W0:Y:S04]  /*0270*/  LDS R5, [R0] ;  /* 0x0000000000057984 */ /* 0x000e280000000800 */
[----:B0-----:R-:W-:Y:S01]  /*0280*/  STG.E desc[UR6][R2.64], R5 ;  /* 0x0000000502007986 */ /* 0x001fe2000c101906 */
[----:B------:R-:W-:Y:S05]  /*0290*/  EXIT ;  /* 0x000000000000794d */ /* 0x000fea0003800000 */
.L_x_0:
[----:B------:R-:W-:-:S00]  /*02a0*/  BRA `(.L_x_0) ;  /* 0xfffffffc00fc7947 */ /* 0x000fc0000383ffff */
[----:B------:R-:W-:-:S00]  /*02b0*/  NOP ;  /* 0x0000000000007918 */ /* 0x000fc00000000000 */
        /* <DEDUP_REMOVED lines=12> */
.L_x_2:


//--------------------- .text._Z23_transposeKernel_nativePfS_ii --------------------------
	.section	.text._Z23_transposeKernel_nativePfS_ii,"ax",@progbits
	.align	128
        .global         _Z23_transposeKernel_nativePfS_ii
        .type           _Z23_transposeKernel_nativePfS_ii,@function
        .size           _Z23_transposeKernel_nativePfS_ii,(.L_x_3 - _Z23_transposeKernel_nativePfS_ii)
        .other          _Z23_transposeKernel_nativePfS_ii,@"STO_CUDA_ENTRY STV_DEFAULT"
_Z23_transposeKernel_nativePfS_ii:
.text._Z23_transposeKernel_nativePfS_ii:
[----:B------:R-:W-:Y:S01]  /*0000*/  LDC R1, c[0x0][0x37c] ;  /* 0x0000df00ff017b82 */ /* 0x000fe20000000800 */
[----:B------:R-:W0:Y:S07]  /*0010*/  S2R R2, SR_TID.X ;  /* 0x0000000000027919 */ /* 0x000e2e0000002100 */
[----:B------:R-:W1:Y:S01]  /*0020*/  LDC R0, c[0x0][0x364] ;  /* 0x0000d900ff007b82 */ /* 0x000e620000000800 */
[----:B------:R-:W2:Y:S01]  /*0030*/  LDCU.64 UR6, c[0x0][0x390] ;  /* 0x00007200ff0677ac */ /* 0x000ea20008000a00 */
[----:B------:R-:W1:Y:S06]  /*0040*/  S2R R3, SR_TID.Y ;  /* 0x0000000000037919 */ /* 0x000e6c0000002200 */
[----:B------:R-:W0:Y:S08]  /*0050*/  S2UR UR5, SR_CTAID.X ;  /* 0x00000000000579c3 */ /* 0x000e300000002500 */
[----:B------:R-:W0:Y:S08]  /*0060*/  LDC R7, c[0x0][0x360] ;  /* 0x0000d800ff077b82 */ /* 0x000e300000000800 */
[----:B------:R-:W1:Y:S01]  /*0070*/  S2UR UR4, SR_CTAID.Y ;  /* 0x00000000000479c3 */ /* 0x000e620000002600 */
[----:B0-----:R-:W-:-:S05]  /*0080*/  IMAD R7, R7, UR5, R2 ;  /* 0x0000000507077c24 */ /* 0x001fca000f8e0202 */
[----:B--2---:R-:W-:Y:S01]  /*0090*/  ISETP.GE.AND P0, PT, R7, UR7, PT ;  /* 0x0000000707007c0c */ /* 0x004fe2000bf06270 */
[----:B-1----:R-:W-:-:S05]  /*00a0*/  IMAD R0, R0, UR4, R3 ;  /* 0x0000000400007c24 */ /* 0x002fca000f8e0203 */
[----:B------:R-:W-:-:S13]  /*00b0*/  ISETP.GE.OR P0, PT, R0, UR6, P0 ;  /* 0x0000000600007c0c */ /* 0x000fda0008706670 */
[----:B------:R-:W-:Y:S05]  /*00c0*/  @P0 EXIT ;  /* 0x000000000000094d */ /* 0x000fea0003800000 */
[----:B------:R-:W0:Y:S01]  /*00d0*/  LDC.64 R2, c[0x0][0x380] ;  /* 0x0000e000ff027b82 */ /* 0x000e220000000a00 */
[----:B------:R-:W1:Y:S01]  /*00e0*/  LDCU.64 UR4, c[0x0][0x358] ;  /* 0x00006b00ff0477ac */ /* 0x000e620008000a00 */
[----:B------:R-:W-:-:S04]  /*00f0*/  IMAD R5, R7, UR6, R0 ;  /* 0x0000000607057c24 */ /* 0x000fc8000f8e0200 */
[----:B0-----:R-:W-:Y:S02]  /*0100*/  IMAD.WIDE R2, R5, 0x4, R2 ;  /* 0x0000000405027825 */ /* 0x001fe400078e0202 */
[----:B------:R-:W0:Y:S04]  /*0110*/  LDC.64 R4, c[0x0][0x388] ;  /* 0x0000e200ff047b82 */ /* 0x000e280000000a00 */
[----:B-1----:R-:W2:Y:S01]  /*0120*/  LDG.E.CONSTANT R3, desc[UR4][R2.64] ;  /* 0x0000000402037981 */ /* 0x002ea2000c1e9900 */
[----:B------:R-:W-:-:S04]  /*0130*/  IMAD R7, R0, UR7, R7 ;  /* 0x0000000700077c24 */ /* 0x000fc8000f8e0207 */
[----:B0-----:R-:W-:-:S05]  /*0140*/  IMAD.WIDE R4, R7, 0x4, R4 ;  /* 0x0000000407047825 */ /* 0x001fca00078e0204 */
[----:B--2---:R-:W-:Y:S01]  /*0150*/  STG.E desc[UR4][R4.64], R3 ;  /* 0x0000000304007986 */ /* 0x004fe2000c101904 */
[----:B------:R-:W-:Y:S05]  /*0160*/  EXIT ;  /* 0x000000000000794d */ /* 0x000fea0003800000 */
.L_x_1:
        /* <DEDUP_REMOVED lines=9> */
.L_x_3:


//--------------------- .nv.shared._Z19_transposeKernel_v1ILi32EEvPfS0_ii --------------------------
	.section	.nv.shared._Z19_transposeKernel_v1ILi32EEvPfS0_ii,"aw",@nobits
	.sectionflags	@""
	.align	4
.nv.shared._Z19_transposeKernel_v1ILi32EEvPfS0_ii:
	.zero		5120


//--------------------- .nv.shared.reserved.0     --------------------------
	.section	.nv.shared.reserved.0,"aw",@nobits
	.weak		__nv_reservedSMEM_offset_0_alias
	.size		__nv_reservedSMEM_offset_0_alias, 0, 64
	.other		__nv_reservedSMEM_offset_0_alias,@"STO_CUDA_RESERVED_SHARED STV_DEFAULT"
__nv_reservedSMEM_offset_0_alias:
	.zero		0
	.zero		64


//--------------------- .nv.constant0._Z19_transposeKernel_v1ILi32EEvPfS0_ii --------------------------
	.section	.nv.constant0._Z19_transposeKernel_v1ILi32EEvPfS0_ii,"a",@progbits
	.sectionflags	@""
	.align	4
.nv.constant0._Z19_transposeKernel_v1ILi32EEvPfS0_ii:
	.zero		920


//--------------------- .nv.constant0._Z23_transposeKernel_nativePfS_ii --------------------------
	.section	.nv.constant0._Z23_transposeKernel_nativePfS_ii,"a",@progbits
	.sectionflags	@""
	.align	4
.nv.constant0._Z23_transposeKernel_nativePfS_ii:
	.zero		920


//--------------------- SYMBOLS --------------------------

	.type		.nv.reservedSmem.offset0,@object
	.size		.nv.reservedSmem.offset0,0x4
	.type		.nv.reservedSmem.cap,@object
	.size		.nv.reservedSmem.cap,0x4
